//
// Generated by NVIDIA NVVM Compiler
//
// Compiler Build ID: CL-36424714
// Cuda compilation tools, release 13.0, V13.0.88
// Based on NVVM 20.0.0
//

.version 9.0
.target sm_100
.address_size 64

	// .globl	_Z1kv

.visible .entry _Z1kv()
{
	.reg .b32 	%r<25>;

	barrier.sync 	0;
	bar.sync 	0;
	barrier.sync 	0;
	barrier.sync 	0;
	barrier.sync 	0;
	barrier.sync 	0;
	membar.cta;
	membar.gl;
	membar.sys;
	{ 
	.reg .pred 	%p1; 
	.reg .pred 	%p2; 
	setp.ne.u32 	%p1, %r2, 0; 
	bar.red.and.pred 	%p2, 0, %p1; 
	selp.u32 	%r1, 1, 0, %p2; 
	}
	{ 
	.reg .pred 	%p1; 
	.reg .pred 	%p2; 
	setp.ne.u32 	%p1, %r4, 0; 
	bar.red.or.pred 	%p2, 0, %p1; 
	selp.u32 	%r3, 1, 0, %p2; 
	}
	{ 
	.reg .pred 	%p1; 
	setp.ne.u32 	%p1, %r6, 0; 
	bar.red.popc.u32 	%r5, 0, %p1; 
	}
	bar.warp.sync 	-1;
	{ 
	.reg .pred 	%p1; 
	.reg .pred 	%p2; 
	setp.ne.u32 	%p1, %r8, 0; 
	bar.red.and.pred 	%p2, 0, %p1; 
	selp.u32 	%r7, 1, 0, %p2; 
	}
	{ 
	.reg .pred 	%p1; 
	.reg .pred 	%p2; 
	setp.ne.u32 	%p1, %r10, 0; 
	bar.red.or.pred 	%p2, 0, %p1; 
	selp.u32 	%r9, 1, 0, %p2; 
	}
	{ 
	.reg .pred 	%p1; 
	setp.ne.u32 	%p1, %r12, 0; 
	bar.red.popc.u32 	%r11, 0, %p1; 
	}
	{ 
	.reg .pred 	%p1; 
	.reg .pred 	%p2; 
	setp.ne.u32 	%p1, %r14, 0; 
	bar.red.and.pred 	%p2, 0, %p1; 
	selp.u32 	%r13, 1, 0, %p2; 
	}
	{ 
	.reg .pred 	%p1; 
	.reg .pred 	%p2; 
	setp.ne.u32 	%p1, %r16, 0; 
	bar.red.or.pred 	%p2, 0, %p1; 
	selp.u32 	%r15, 1, 0, %p2; 
	}
	{ 
	.reg .pred 	%p1; 
	setp.ne.u32 	%p1, %r18, 0; 
	bar.red.popc.u32 	%r17, 0, %p1; 
	}
	{ 
	.reg .pred 	%p1; 
	.reg .pred 	%p2; 
	setp.ne.u32 	%p1, %r20, 0; 
	bar.red.and.pred 	%p2, 0, %p1; 
	selp.u32 	%r19, 1, 0, %p2; 
	}
	{ 
	.reg .pred 	%p1; 
	.reg .pred 	%p2; 
	setp.ne.u32 	%p1, %r22, 0; 
	bar.red.or.pred 	%p2, 0, %p1; 
	selp.u32 	%r21, 1, 0, %p2; 
	}
	{ 
	.reg .pred 	%p1; 
	setp.ne.u32 	%p1, %r24, 0; 
	bar.red.popc.u32 	%r23, 0, %p1; 
	}
	ret;

}
	// .globl	_Z6kernelv
.visible .entry _Z6kernelv()
{
	.reg .pred 	%p<5>;
	.reg .b32 	%r<24>;
	.reg .b64 	%rd<9>;

	// begin inline asm
	mov.u32 %r2, %envreg2;
	// end inline asm
	cvt.u64.u32 	%rd4, %r2;
	// begin inline asm
	mov.u32 %r3, %envreg1;
	// end inline asm
	cvt.u64.u32 	%rd5, %r3;
	shl.b64 	%rd6, %rd5, 32;
	or.b64  	%rd1, %rd6, %rd4;
	setp.ne.s64 	%p1, %rd1, 0;
	@%p1 bra 	$L__BB1_2;
	// begin inline asm
	trap;
	// end inline asm
$L__BB1_2:
	barrier.sync 	0;
	mov.u32 	%r4, %tid.x;
	mov.u32 	%r5, %tid.y;
	add.s32 	%r6, %r4, %r5;
	mov.u32 	%r7, %tid.z;
	or.b32  	%r8, %r6, %r7;
	setp.ne.s32 	%p2, %r8, 0;
	@%p2 bra 	$L__BB1_5;
	add.s64 	%rd7, %rd1, 4;
	mov.u32 	%r11, %nctaid.x;
	mov.u32 	%r12, %nctaid.y;
	mul.lo.s32 	%r13, %r11, %r12;
	mov.u32 	%r14, %nctaid.z;
	mul.lo.s32 	%r15, %r13, %r14;
	mov.u32 	%r16, %ctaid.x;
	mov.u32 	%r17, %ctaid.y;
	add.s32 	%r18, %r16, %r17;
	mov.u32 	%r19, %ctaid.z;
	neg.s32 	%r20, %r19;
	setp.eq.s32 	%p3, %r18, %r20;
	sub.s32 	%r21, -2147483647, %r15;
	selp.b32 	%r10, %r21, 1, %p3;
	// begin inline asm
	atom.add.release.gpu.u32 %r9,[%rd7],%r10;
	// end inline asm
$L__BB1_4:
	// begin inline asm
	ld.acquire.gpu.u32 %r22,[%rd7];
	// end inline asm
	xor.b32  	%r23, %r22, %r9;
	setp.gt.s32 	%p4, %r23, -1;
	@%p4 bra 	$L__BB1_4;
$L__BB1_5:
	barrier.sync 	0;
	ret;

}
	// .globl	_Z4foo2v
.visible .entry _Z4foo2v()
{
	.reg .pred 	%p<3>;
	.reg .b32 	%r<9>;
	.reg .b64 	%fd<3>;

	barrier.sync 	0;
	bar.warp.sync 	-1;
	barrier.sync 	0;
	bar.warp.sync 	-1;
	// begin inline asm
	mov.u32 %r1, %laneid;
	// end inline asm
	and.b32  	%r6, %r1, -8;
	mov.b32 	%r7, 255;
	shl.b32 	%r8, %r7, %r6;
	mov.f64 	%fd1, 0d0000000000000000;
	// begin inline asm
	mov.b64 {%r2,%r3}, %fd1;
	// end inline asm
	shfl.sync.down.b32	%r5|%p1, %r3, 4, 6175, %r8;
	shfl.sync.down.b32	%r4|%p2, %r2, 4, 6175, %r8;
	// begin inline asm
	mov.b64 %fd2, {%r4,%r5};
	// end inline asm
	ret;

}
	// .globl	_Z10foo_tile32v
.visible .entry _Z10foo_tile32v()
{
	.reg .pred 	%p<3>;
	.reg .b32 	%r<5>;
	.reg .b64 	%fd<3>;

	mov.f64 	%fd1, 0d0000000000000000;
	// begin inline asm
	mov.b64 {%r1,%r2}, %fd1;
	// end inline asm
	shfl.sync.down.b32	%r4|%p1, %r2, 32, 31, -1;
	shfl.sync.down.b32	%r3|%p2, %r1, 32, 31, -1;
	// begin inline asm
	mov.b64 %fd2, {%r3,%r4};
	// end inline asm
	ret;

}


// ===== COMPILED SASS (sm_100) =====

	.target	sm_100

	.elftype	@"ET_EXEC"


//--------------------- .note.nv.tkinfo           --------------------------
	.section	.note.nv.tkinfo,"",@"SHT_NOTE"
	.sectionflags	@"SHF_NOTE_NV_TKINFO"
	.tkinfo
        /*0018*/ 	.word	0x00000002
        /*0030*/ 	.string	""
        /*0030*/ 	.string	"ptxas"
        /*0030*/ 	.string	"Cuda compilation tools, release 13.0, V13.0.88"
        /*0030*/ 	.string	"Build cuda_13.0.r13.0/compiler.36424714_0"
        /*0030*/ 	.string	"-arch sm_100 -m 64 "



//--------------------- .note.nv.cuinfo           --------------------------
	.section	.note.nv.cuinfo,"",@"SHT_NOTE"
	.sectionflags	@"SHF_NOTE_NV_CUINFO"
        /*0018*/ 	.short	0x0002
        /*001a*/ 	.short	0x0064
        /*001c*/ 	.short	0x0082
	.zero		2


//--------------------- .nv.info                  --------------------------
	.section	.nv.info,"",@"SHT_CUDA_INFO"
	.align	4


	//----- nvinfo : EIATTR_REGCOUNT
	.align		4
        /*0000*/ 	.byte	0x04, 0x2f
        /*0002*/ 	.short	(.L_1 - .L_0)
	.align		4
.L_0:
        /*0004*/ 	.word	index@(_Z1kv)
        /*0008*/ 	.word	0x00000004


	//----- nvinfo : EIATTR_FRAME_SIZE
	.align		4
.L_1:
        /*000c*/ 	.byte	0x04, 0x11
        /*000e*/ 	.short	(.L_3 - .L_2)
	.align		4
.L_2:
        /*0010*/ 	.word	index@(_Z1kv)
        /*0014*/ 	.word	0x00000000


	//----- nvinfo : EIATTR_REGCOUNT
	.align		4
.L_3:
        /*0018*/ 	.byte	0x04, 0x2f
        /*001a*/ 	.short	(.L_5 - .L_4)
	.align		4
.L_4:
        /*001c*/ 	.word	index@(_Z6kernelv)
        /*0020*/ 	.word	0x0000000c


	//----- nvinfo : EIATTR_FRAME_SIZE
	.align		4
.L_5:
        /*0024*/ 	.byte	0x04, 0x11
        /*0026*/ 	.short	(.L_7 - .L_6)
	.align		4
.L_6:
        /*0028*/ 	.word	index@(_Z6kernelv)
        /*002c*/ 	.word	0x00000000


	//----- nvinfo : EIATTR_REGCOUNT
	.align		4
.L_7:
        /*0030*/ 	.byte	0x04, 0x2f
        /*0032*/ 	.short	(.L_9 - .L_8)
	.align		4
.L_8:
        /*0034*/ 	.word	index@(_Z4foo2v)
        /*0038*/ 	.word	0x00000008


	//----- nvinfo : EIATTR_FRAME_SIZE
	.align		4
.L_9:
        /*003c*/ 	.byte	0x04, 0x11
        /*003e*/ 	.short	(.L_11 - .L_10)
	.align		4
.L_10:
        /*0040*/ 	.word	index@(_Z4foo2v)
        /*0044*/ 	.word	0x00000000


	//----- nvinfo : EIATTR_REGCOUNT
	.align		4
.L_11:
        /*0048*/ 	.byte	0x04, 0x2f
        /*004a*/ 	.short	(.L_13 - .L_12)
	.align		4
.L_12:
        /*004c*/ 	.word	index@(_Z10foo_tile32v)
        /*0050*/ 	.word	0x00000004


	//----- nvinfo : EIATTR_FRAME_SIZE
	.align		4
.L_13:
        /*0054*/ 	.byte	0x04, 0x11
        /*0056*/ 	.short	(.L_15 - .L_14)
	.align		4
.L_14:
        /*0058*/ 	.word	index@(_Z10foo_tile32v)
        /*005c*/ 	.word	0x00000000


	//----- nvinfo : EIATTR_MIN_STACK_SIZE
	.align		4
.L_15:
        /*0060*/ 	.byte	0x04, 0x12
        /*0062*/ 	.short	(.L_17 - .L_16)
	.align		4
.L_16:
        /*0064*/ 	.word	index@(_Z10foo_tile32v)
        /*0068*/ 	.word	0x00000000


	//----- nvinfo : EIATTR_MIN_STACK_SIZE
	.align		4
.L_17:
        /*006c*/ 	.byte	0x04, 0x12
        /*006e*/ 	.short	(.L_19 - .L_18)
	.align		4
.L_18:
        /*0070*/ 	.word	index@(_Z4foo2v)
        /*0074*/ 	.word	0x00000000


	//----- nvinfo : EIATTR_MIN_STACK_SIZE
	.align		4
.L_19:
        /*0078*/ 	.byte	0x04, 0x12
        /*007a*/ 	.short	(.L_21 - .L_20)
	.align		4
.L_20:
        /*007c*/ 	.word	index@(_Z6kernelv)
        /*0080*/ 	.word	0x00000000


	//----- nvinfo : EIATTR_MIN_STACK_SIZE
	.align		4
.L_21:
        /*0084*/ 	.byte	0x04, 0x12
        /*0086*/ 	.short	(.L_23 - .L_22)
	.align		4
.L_22:
        /*0088*/ 	.word	index@(_Z1kv)
        /*008c*/ 	.word	0x00000000
.L_23:


//--------------------- .nv.compat                --------------------------
	.section	.nv.compat,"",@"SHT_CUDA_COMPAT_INFO"
	.align	4
        /*0000*/ 	.byte	0x02, 0x09, 0x00, 0x00, 0x02, 0x02, 0x01, 0x00, 0x02, 0x05, 0x05, 0x00, 0x03, 0x07, 0x01, 0x01
        /*0010*/ 	.byte	0x02, 0x03, 0x00, 0x00, 0x02, 0x06, 0x01, 0x00, 0x04, 0x0b, 0x08, 0x00, 0x09, 0x00, 0x00, 0x00
        /*0020*/ 	.byte	0x00, 0x00, 0x00, 0x00


//--------------------- .nv.info._Z10foo_tile32v  --------------------------
	.section	.nv.info._Z10foo_tile32v,"",@"SHT_CUDA_INFO"
	.sectionflags	@""
	.align	4


	//----- nvinfo : EIATTR_CUDA_API_VERSION
	.align		4
        /*0000*/ 	.byte	0x04, 0x37
        /*0002*/ 	.short	(.L_25 - .L_24)
.L_24:
        /*0004*/ 	.word	0x00000082


	//----- nvinfo : EIATTR_SPARSE_MMA_MASK
	.align		4
.L_25:
        /*0008*/ 	.byte	0x03, 0x50
        /*000a*/ 	.short	0x0000


	//----- nvinfo : EIATTR_MAXREG_COUNT
	.align		4
        /*000c*/ 	.byte	0x03, 0x1b
        /*000e*/ 	.short	0x00ff


	//----- nvinfo : EIATTR_MERCURY_ISA_VERSION
	.align		4
        /*0010*/ 	.byte	0x03, 0x5f
        /*0012*/ 	.short	0x0101


	//----- nvinfo : EIATTR_VRC_CTA_INIT_COUNT
	.align		4
        /*0014*/ 	.byte	0x02, 0x4a
	.zero		1
	.zero		1


	//----- nvinfo : EIATTR_EXIT_INSTR_OFFSETS
	.align		4
        /*0018*/ 	.byte	0x04, 0x1c
        /*001a*/ 	.short	(.L_27 - .L_26)


	//   ....[0]....
.L_26:
        /*001c*/ 	.word	0x00000010


	//----- nvinfo : EIATTR_SW_WAR
	.align		4
.L_27:
        /*0020*/ 	.byte	0x04, 0x36
        /*0022*/ 	.short	(.L_29 - .L_28)
.L_28:
        /*0024*/ 	.word	0x00000008
.L_29:


//--------------------- .nv.info._Z4foo2v         --------------------------
	.section	.nv.info._Z4foo2v,"",@"SHT_CUDA_INFO"
	.sectionflags	@""
	.align	4


	//----- nvinfo : EIATTR_CUDA_API_VERSION
	.align		4
        /*0000*/ 	.byte	0x04, 0x37
        /*0002*/ 	.short	(.L_31 - .L_30)
.L_30:
        /*0004*/ 	.word	0x00000082


	//----- nvinfo : EIATTR_SPARSE_MMA_MASK
	.align		4
.L_31:
        /*0008*/ 	.byte	0x03, 0x50
        /*000a*/ 	.short	0x0000


	//----- nvinfo : EIATTR_MAXREG_COUNT
	.align		4
        /*000c*/ 	.byte	0x03, 0x1b
        /*000e*/ 	.short	0x00ff


	//----- nvinfo : EIATTR_NUM_BARRIERS
	.align		4
        /*0010*/ 	.byte	0x02, 0x4c
        /*0012*/ 	.byte	0x01
	.zero		1


	//----- nvinfo : EIATTR_MERCURY_ISA_VERSION
	.align		4
        /*0014*/ 	.byte	0x03, 0x5f
        /*0016*/ 	.short	0x0101


	//----- nvinfo : EIATTR_INT_WARP_WIDE_INSTR_OFFSETS
	.align		4
        /*0018*/ 	.byte	0x04, 0x31
        /*001a*/ 	.short	(.L_33 - .L_32)


	//   ....[0]....
.L_32:
        /*001c*/ 	.word	0x00000090


	//   ....[1]....
        /*0020*/ 	.word	0x000000c0


	//   ....[2]....
        /*0024*/ 	.word	0x000000d0


	//   ....[3]....
        /*0028*/ 	.word	0x00000100


	//   ....[4]....
        /*002c*/ 	.word	0x00000110


	//   ....[5]....
        /*0030*/ 	.word	0x00000120


	//----- nvinfo : EIATTR_COOP_GROUP_MASK_REGIDS
	.align		4
.L_33:
        /*0034*/ 	.byte	0x04, 0x29
        /*0036*/ 	.short	(.L_35 - .L_34)


	//   ....[0]....
.L_34:
        /*0038*/ 	.word	0xffffffff


	//   ....[1]....
        /*003c*/ 	.word	0xffffffff


	//   ....[2]....
        /*0040*/ 	.word	0xffffffff


	//   ....[3]....
        /*0044*/ 	.word	0xffffffff


	//   ....[4]....
        /*0048*/ 	.word	0x05000000


	//   ....[5]....
        /*004c*/ 	.word	0x05000000


	//   ....[6]....
        /*0050*/ 	.word	0x05000000


	//   ....[7]....
        /*0054*/ 	.word	0x05000000


	//   ....[8]....
        /*0058*/ 	.word	0x05000000


	//   ....[9]....
        /*005c*/ 	.word	0x05000000


	//----- nvinfo : EIATTR_COOP_GROUP_INSTR_OFFSETS
	.align		4
.L_35:
        /*0060*/ 	.byte	0x04, 0x28
        /*0062*/ 	.short	(.L_37 - .L_36)


	//   ....[0]....
.L_36:
        /*0064*/ 	.word	0x00000030


	//   ....[1]....
        /*0068*/ 	.word	0x00000040


	//   ....[2]....
        /*006c*/ 	.word	0x00000050


	//   ....[3]....
        /*0070*/ 	.word	0x00000060


	//   ....[4]....
        /*0074*/ 	.word	0x000001a0


	//   ....[5]....
        /*0078*/ 	.word	0x00000240


	//   ....[6]....
        /*007c*/ 	.word	0x00000280


	//   ....[7]....
        /*0080*/ 	.word	0x000002d0


	//   ....[8]....
        /*0084*/ 	.word	0x00000310


	//   ....[9]....
        /*0088*/ 	.word	0x00000390


	//----- nvinfo : EIATTR_VRC_CTA_INIT_COUNT
	.align		4
.L_37:
        /*008c*/ 	.byte	0x02, 0x4a
	.zero		1
	.zero		1


	//----- nvinfo : EIATTR_EXIT_INSTR_OFFSETS
	.align		4
        /*0090*/ 	.byte	0x04, 0x1c
        /*0092*/ 	.short	(.L_39 - .L_38)


	//   ....[0]....
.L_38:
        /*0094*/ 	.word	0x000001d0


	//   ....[1]....
        /*0098*/ 	.word	0x000001e0


	//----- nvinfo : EIATTR_CRS_STACK_SIZE
	.align		4
.L_39:
        /*009c*/ 	.byte	0x04, 0x1e
        /*009e*/ 	.short	(.L_41 - .L_40)
.L_40:
        /*00a0*/ 	.word	0x00000000


	//----- nvinfo : EIATTR_SW_WAR
	.align		4
.L_41:
        /*00a4*/ 	.byte	0x04, 0x36
        /*00a6*/ 	.short	(.L_43 - .L_42)
.L_42:
        /*00a8*/ 	.word	0x00000008
.L_43:


//--------------------- .nv.info._Z6kernelv       --------------------------
	.section	.nv.info._Z6kernelv,"",@"SHT_CUDA_INFO"
	.sectionflags	@""
	.align	4


	//----- nvinfo : EIATTR_CUDA_API_VERSION
	.align		4
        /*0000*/ 	.byte	0x04, 0x37
        /*0002*/ 	.short	(.L_45 - .L_44)
.L_44:
        /*0004*/ 	.word	0x00000082


	//----- nvinfo : EIATTR_SPARSE_MMA_MASK
	.align		4
.L_45:
        /*0008*/ 	.byte	0x03, 0x50
        /*000a*/ 	.short	0x0000


	//----- nvinfo : EIATTR_MAXREG_COUNT
	.align		4
        /*000c*/ 	.byte	0x03, 0x1b
        /*000e*/ 	.short	0x00ff


	//----- nvinfo : EIATTR_NUM_BARRIERS
	.align		4
        /*0010*/ 	.byte	0x02, 0x4c
        /*0012*/ 	.byte	0x01
	.zero		1


	//----- nvinfo : EIATTR_MERCURY_ISA_VERSION
	.align		4
        /*0014*/ 	.byte	0x03, 0x5f
        /*0016*/ 	.short	0x0101


	//----- nvinfo : EIATTR_INT_WARP_WIDE_INSTR_OFFSETS
	.align		4
        /*0018*/ 	.byte	0x04, 0x31
        /*001a*/ 	.short	(.L_47 - .L_46)


	//   ....[0]....
.L_46:
        /*001c*/ 	.word	0x000001c0


	//   ....[1]....
        /*0020*/ 	.word	0x00000380


	//----- nvinfo : EIATTR_COOP_GROUP_MASK_REGIDS
	.align		4
.L_47:
        /*0024*/ 	.byte	0x04, 0x29
        /*0026*/ 	.short	(.L_49 - .L_48)


	//   ....[0]....
.L_48:
        /*0028*/ 	.word	0xffffffff


	//   ....[1]....
        /*002c*/ 	.word	0xffffffff


	//----- nvinfo : EIATTR_COOP_GROUP_INSTR_OFFSETS
	.align		4
.L_49:
        /*0030*/ 	.byte	0x04, 0x28
        /*0032*/ 	.short	(.L_51 - .L_50)


	//   ....[0]....
.L_50:
        /*0034*/ 	.word	0x00000140


	//   ....[1]....
        /*0038*/ 	.word	0x00000430


	//----- nvinfo : EIATTR_VRC_CTA_INIT_COUNT
	.align		4
.L_51:
        /*003c*/ 	.byte	0x02, 0x4a
	.zero		1
	.zero		1


	//----- nvinfo : EIATTR_EXIT_INSTR_OFFSETS
	.align		4
        /*0040*/ 	.byte	0x04, 0x1c
        /*0042*/ 	.short	(.L_53 - .L_52)


	//   ....[0]....
.L_52:
        /*0044*/ 	.word	0x00000440


	//----- nvinfo : EIATTR_CRS_STACK_SIZE
	.align		4
.L_53:
        /*0048*/ 	.byte	0x04, 0x1e
        /*004a*/ 	.short	(.L_55 - .L_54)
.L_54:
        /*004c*/ 	.word	0x00000000


	//----- nvinfo : EIATTR_SW_WAR
	.align		4
.L_55:
        /*0050*/ 	.byte	0x04, 0x36
        /*0052*/ 	.short	(.L_57 - .L_56)
.L_56:
        /*0054*/ 	.word	0x00000008
.L_57:


//--------------------- .nv.info._Z1kv            --------------------------
	.section	.nv.info._Z1kv,"",@"SHT_CUDA_INFO"
	.sectionflags	@""
	.align	4


	//----- nvinfo : EIATTR_CUDA_API_VERSION
	.align		4
        /*0000*/ 	.byte	0x04, 0x37
        /*0002*/ 	.short	(.L_59 - .L_58)
.L_58:
        /*0004*/ 	.word	0x00000082


	//----- nvinfo : EIATTR_SPARSE_MMA_MASK
	.align		4
.L_59:
        /*0008*/ 	.byte	0x03, 0x50
        /*000a*/ 	.short	0x0000


	//----- nvinfo : EIATTR_MAXREG_COUNT
	.align		4
        /*000c*/ 	.byte	0x03, 0x1b
        /*000e*/ 	.short	0x00ff


	//----- nvinfo : EIATTR_NUM_BARRIERS
	.align		4
        /*0010*/ 	.byte	0x02, 0x4c
        /*0012*/ 	.byte	0x01
	.zero		1


	//----- nvinfo : EIATTR_MERCURY_ISA_VERSION
	.align		4
        /*0014*/ 	.byte	0x03, 0x5f
        /*0016*/ 	.short	0x0101


	//----- nvinfo : EIATTR_COOP_GROUP_MASK_REGIDS
	.align		4
        /*0018*/ 	.byte	0x04, 0x29
        /*001a*/ 	.short	(.L_61 - .L_60)


	//   ....[0]....
.L_60:
        /*001c*/ 	.word	0xffffffff


	//   ....[1]....
        /*0020*/ 	.word	0xffffffff


	//   ....[2]....
        /*0024*/ 	.word	0xffffffff


	//   ....[3]....
        /*0028*/ 	.word	0xffffffff


	//   ....[4]....
        /*002c*/ 	.word	0xffffffff


	//   ....[5]....
        /*0030*/ 	.word	0xffffffff


	//----- nvinfo : EIATTR_COOP_GROUP_INSTR_OFFSETS
	.align		4
.L_61:
        /*0034*/ 	.byte	0x04, 0x28
        /*0036*/ 	.short	(.L_63 - .L_62)


	//   ....[0]....
.L_62:
        /*0038*/ 	.word	0x00000010


	//   ....[1]....
        /*003c*/ 	.word	0x00000030


	//   ....[2]....
        /*0040*/ 	.word	0x00000040


	//   ....[3]....
        /*0044*/ 	.word	0x00000050


	//   ....[4]....
        /*0048*/ 	.word	0x00000060


	//   ....[5]....
        /*004c*/ 	.word	0x00000200


	//----- nvinfo : EIATTR_VRC_CTA_INIT_COUNT
	.align		4
.L_63:
        /*0050*/ 	.byte	0x02, 0x4a
	.zero		1
	.zero		1


	//----- nvinfo : EIATTR_EXIT_INSTR_OFFSETS
	.align		4
        /*0054*/ 	.byte	0x04, 0x1c
        /*0056*/ 	.short	(.L_65 - .L_64)


	//   ....[0]....
.L_64:
        /*0058*/ 	.word	0x00000350


	//----- nvinfo : EIATTR_SW_WAR
	.align		4
.L_65:
        /*005c*/ 	.byte	0x04, 0x36
        /*005e*/ 	.short	(.L_67 - .L_66)
.L_66:
        /*0060*/ 	.word	0x00000008
.L_67:


//--------------------- .nv.callgraph             --------------------------
	.section	.nv.callgraph,"",@"SHT_CUDA_CALLGRAPH"
	.align	4
	.sectionentsize	8
	.align		4
        /*0000*/ 	.word	0x00000000
	.align		4
        /*0004*/ 	.word	0xffffffff
	.align		4
        /*0008*/ 	.word	0x00000000
	.align		4
        /*000c*/ 	.word	0xfffffffe
	.align		4
        /*0010*/ 	.word	0x00000000
	.align		4
        /*0014*/ 	.word	0xfffffffd
	.align		4
        /*0018*/ 	.word	0x00000000
	.align		4
        /*001c*/ 	.word	0xfffffffc


//--------------------- .text._Z10foo_tile32v     --------------------------
	.section	.text._Z10foo_tile32v,"ax",@progbits
	.align	128
        .global         _Z10foo_tile32v
        .type           _Z10foo_tile32v,@function
        .size           _Z10foo_tile32v,(.L_x_20 - _Z10foo_tile32v)
        .other          _Z10foo_tile32v,@"STO_CUDA_ENTRY STV_DEFAULT"
_Z10foo_tile32v:
.text._Z10foo_tile32v:
[----:B------:R-:W-:Y:S01]  /*0000*/  LDC R1, c[0x0][0x37c] ;  /* 0x0000df00ff017b82 */ /* 0x000fe20000000800 */
[----:B------:R-:W-:Y:S05]  /*0010*/  EXIT ;  /* 0x000000000000794d */ /* 0x000fea0003800000 */
.L_x_0:
[----:B------:R-:W-:-:S00]  /*0020*/  BRA `(.L_x_0) ;  /* 0xfffffffc00fc7947 */ /* 0x000fc0000383ffff */
[----:B------:R-:W-:-:S00]  /*0030*/  NOP ;  /* 0x0000000000007918 */ /* 0x000fc00000000000 */
        /* <DEDUP_REMOVED lines=12> */
.L_x_20:


//--------------------- .text._Z4foo2v            --------------------------
	.section	.text._Z4foo2v,"ax",@progbits
	.align	128
        .global         _Z4foo2v
        .type           _Z4foo2v,@function
        .size           _Z4foo2v,(.L_x_21 - _Z4foo2v)
        .other          _Z4foo2v,@"STO_CUDA_ENTRY STV_DEFAULT"
_Z4foo2v:
.text._Z4foo2v:
[----:B------:R-:W-:Y:S01]  /*0000*/  LDC R1, c[0x0][0x37c] ;  /* 0x0000df00ff017b82 */ /* 0x000fe20000000800 */
[----:B------:R-:W-:-:S03]  /*0010*/  UMOV UR4, 0xffffffff ;  /* 0xffffffff00047882 */ /* 0x000fc60000000000 */
[----:B------:R-:W-:Y:S05]  /*0020*/  BRA.DIV UR4, `(.L_x_1) ;  /* 0x0000000204707947 */ /* 0x000fea000b800000 */
[----:B------:R-:W-:Y:S06]  /*0030*/  BAR.SYNC.DEFER_BLOCKING 0x0 ;  /* 0x0000000000007b1d */ /* 0x000fec0000010000 */
[----:B------:R-:W-:Y:S02]  /*0040*/  NOP ;  /* 0x0000000000007918 */ /* 0x000fe40000000000 */
[----:B------:R-:W-:Y:S06]  /*0050*/  BAR.SYNC.DEFER_BLOCKING 0x0 ;  /* 0x0000000000007b1d */ /* 0x000fec0000010000 */
[----:B------:R-:W-:Y:S01]  /*0060*/  NOP ;  /* 0x0000000000007918 */ /* 0x000fe20000000000 */
.L_x_10:
[----:B------:R-:W0:Y:S01]  /*0070*/  S2R R0, SR_LANEID ;  /* 0x0000000000007919 */ /* 0x000e220000000000 */
[----:B------:R-:W-:Y:S01]  /*0080*/  IMAD.MOV.U32 R3, RZ, RZ, 0xff ;  /* 0x000000ffff037424 */ /* 0x000fe200078e00ff */
[----:B------:R-:W-:Y:S01]  /*0090*/  VOTEU.ANY UR5, UPT, PT ;  /* 0x0000000000057886 */ /* 0x000fe200038e0100 */
[----:B0-----:R-:W-:-:S04]  /*00a0*/  LOP3.LUT R0, R0, 0xfffffff8, RZ, 0xc0, !PT ;  /* 0xfffffff800007812 */ /* 0x001fc800078ec0ff */
[----:B------:R-:W-:-:S04]  /*00b0*/  SHF.L.U32 R0, R3, R0, RZ ;  /* 0x0000000003007219 */ /* 0x000fc800000006ff */
[----:B------:R-:W0:Y:S08]  /*00c0*/  MATCH.ANY R3, R0 ;  /* 0x00000000000373a1 */ /* 0x000e3000000e8000 */
[----:B------:R-:W1:Y:S01]  /*00d0*/  REDUX.OR UR4, R0 ;  /* 0x00000000000473c4 */ /* 0x000e620000004000 */
[----:B0-----:R-:W-:-:S13]  /*00e0*/  LOP3.LUT P0, RZ, R0, UR5, R3, 0x40, !PT ;  /* 0x0000000500ff7c12 */ /* 0x001fda000f804003 */
[----:B-1----:R-:W-:Y:S05]  /*00f0*/  @!P0 BRA.DIV UR4, `(.L_x_2) ;  /* 0x0000000204908947 */ /* 0x002fea000b800000 */
.L_x_13:
[----:B------:R-:W0:Y:S08]  /*0100*/  MATCH.ANY R3, R0 ;  /* 0x00000000000373a1 */ /* 0x000e3000000e8000 */
[----:B------:R-:W1:Y:S01]  /*0110*/  REDUX.OR UR4, R0 ;  /* 0x00000000000473c4 */ /* 0x000e620000004000 */
[----:B------:R-:W-:Y:S02]  /*0120*/  VOTEU.ANY UR5, UPT, PT ;  /* 0x0000000000057886 */ /* 0x000fe400038e0100 */
[----:B0-----:R-:W-:-:S13]  /*0130*/  LOP3.LUT P0, RZ, R0, UR5, R3, 0x40, !PT ;  /* 0x0000000500ff7c12 */ /* 0x001fda000f804003 */
[----:B-1----:R-:W-:Y:S05]  /*0140*/  @!P0 BRA.CONV UR4, `(.L_x_3) ;  /* 0x0000000304248947 */ /* 0x002fea000b800000 */
[----:B------:R-:W-:Y:S01]  /*0150*/  HFMA2 R2, -RZ, RZ, 0, 2.384185791015625e-07 ;  /* 0x00000004ff027431 */ /* 0x000fe200000001ff */
[----:B------:R-:W-:Y:S01]  /*0160*/  BSSY B0, `(.L_x_4) ;  /* 0x0000006000007945 */ /* 0x000fe20003800000 */
[----:B------:R-:W-:Y:S02]  /*0170*/  IMAD.MOV.U32 R3, RZ, RZ, RZ ;  /* 0x000000ffff037224 */ /* 0x000fe400078e00ff */
[----:B------:R-:W-:-:S07]  /*0180*/  IMAD.MOV.U32 R5, RZ, RZ, 0x181f ;  /* 0x0000181fff057424 */ /* 0x000fce00078e00ff */
[----:B------:R-:W-:Y:S05]  /*0190*/  WARPSYNC.COLLECTIVE R0, `(.L_x_5) ;  /* 0x0000000000087348 */ /* 0x000fea0003c00000 */
[----:B------:R0:W1:Y:S02]  /*01a0*/  SHFL.DOWN P0, R2, R3, R2, R5 ;  /* 0x0800000203027389 */ /* 0x0000640000000005 */
[----:B01----:R-:W-:Y:S05]  /*01b0*/  ENDCOLLECTIVE ;  /* 0x000000000000791b */ /* 0x003fea0003800000 */
.L_x_5:
[----:B------:R-:W-:Y:S05]  /*01c0*/  BSYNC B0 ;  /* 0x0000000000007941 */ /* 0x000fea0003800000 */
.L_x_4:
[----:B------:R-:W-:Y:S05]  /*01d0*/  EXIT ;  /* 0x000000000000794d */ /* 0x000fea0003800000 */
.L_x_3:
[----:B------:R-:W-:Y:S05]  /*01e0*/  EXIT ;  /* 0x000000000000794d */ /* 0x000fea0003800000 */
.L_x_1:
[----:B------:R-:W-:Y:S01]  /*01f0*/  CS2R R2, SRZ ;  /* 0x0000000000027805 */ /* 0x000fe2000001ff00 */
[----:B------:R-:W-:-:S07]  /*0200*/  IMAD.MOV.U32 R0, RZ, RZ, -0x1 ;  /* 0xffffffffff007424 */ /* 0x000fce00078e00ff */
[----:B------:R-:W-:Y:S05]  /*0210*/  WARPSYNC.COLLECTIVE.ALL `(.L_x_6) ;  /* 0x0000000000147948 */ /* 0x000fea0003c00000 */
[----:B------:R-:W-:-:S04]  /*0220*/  SHF.L.U32 R2, R2, 0x10, RZ ;  /* 0x0000001002027819 */ /* 0x000fc800000006ff */
[----:B------:R-:W-:-:S05]  /*0230*/  LOP3.LUT R2, R2, 0xf, R3, 0xf8, !PT ;  /* 0x0000000f02027812 */ /* 0x000fca00078ef803 */
[----:B------:R0:W-:Y:S02]  /*0240*/  BAR.SYNC.DEFER_BLOCKING R2, R2 ;  /* 0x000000020000731d */ /* 0x0001e40000010000 */
[----:B0-----:R-:W-:-:S04]  /*0250*/  SHF.R.U32 R2, R2, 0x10, RZ ;  /* 0x0000001002027819 */ /* 0x001fc800000016ff */
[----:B------:R-:W-:Y:S05]  /*0260*/  ENDCOLLECTIVE ;  /* 0x000000000000791b */ /* 0x000fea0003800000 */
.L_x_6:
[----:B------:R-:W-:Y:S05]  /*0270*/  WARPSYNC.COLLECTIVE R0, `(.L_x_7) ;  /* 0x0000000000087348 */ /* 0x000fea0003c00000 */
[----:B------:R-:W-:Y:S01]  /*0280*/  NOP ;  /* 0x0000000000007918 */ /* 0x000fe20000000000 */
[----:B------:R-:W-:Y:S05]  /*0290*/  ENDCOLLECTIVE ;  /* 0x000000000000791b */ /* 0x000fea0003800000 */
.L_x_7:
[----:B------:R-:W-:Y:S05]  /*02a0*/  WARPSYNC.COLLECTIVE.ALL `(.L_x_8) ;  /* 0x0000000000147948 */ /* 0x000fea0003c00000 */
[----:B------:R-:W-:-:S04]  /*02b0*/  SHF.L.U32 R2, R2, 0x10, RZ ;  /* 0x0000001002027819 */ /* 0x000fc800000006ff */
[----:B------:R-:W-:-:S05]  /*02c0*/  LOP3.LUT R2, R2, 0xf, R3, 0xf8, !PT ;  /* 0x0000000f02027812 */ /* 0x000fca00078ef803 */
[----:B------:R0:W-:Y:S02]  /*02d0*/  BAR.SYNC.DEFER_BLOCKING R2, R2 ;  /* 0x000000020000731d */ /* 0x0001e40000010000 */
[----:B0-----:R-:W-:-:S04]  /*02e0*/  SHF.R.U32 R2, R2, 0x10, RZ ;  /* 0x0000001002027819 */ /* 0x001fc800000016ff */
[----:B------:R-:W-:Y:S05]  /*02f0*/  ENDCOLLECTIVE ;  /* 0x000000000000791b */ /* 0x000fea0003800000 */
.L_x_8:
[----:B------:R-:W-:Y:S05]  /*0300*/  WARPSYNC.COLLECTIVE R0, `(.L_x_9) ;  /* 0x0000000000087348 */ /* 0x000fea0003c00000 */
[----:B------:R-:W-:Y:S01]  /*0310*/  NOP ;  /* 0x0000000000007918 */ /* 0x000fe20000000000 */
[----:B------:R-:W-:Y:S05]  /*0320*/  ENDCOLLECTIVE ;  /* 0x000000000000791b */ /* 0x000fea0003800000 */
.L_x_9:
[----:B------:R-:W-:Y:S05]  /*0330*/  BRA `(.L_x_10) ;  /* 0xfffffffc004c7947 */ /* 0x000fea000383ffff */
.L_x_2:
[----:B------:R-:W-:Y:S01]  /*0340*/  HFMA2 R5, -RZ, RZ, 0, 0.0020122528076171875 ;  /* 0x0000181fff057431 */ /* 0x000fe200000001ff */
[----:B------:R-:W-:Y:S01]  /*0350*/  BSSY B0, `(.L_x_11) ;  /* 0x0000006000007945 */ /* 0x000fe20003800000 */
[----:B------:R-:W-:Y:S01]  /*0360*/  MOV R3, RZ ;  /* 0x000000ff00037202 */ /* 0x000fe20000000f00 */
[----:B------:R-:W-:-:S07]  /*0370*/  IMAD.MOV.U32 R2, RZ, RZ, 0x4 ;  /* 0x00000004ff027424 */ /* 0x000fce00078e00ff */
[----:B------:R-:W-:Y:S05]  /*0380*/  WARPSYNC.COLLECTIVE R0, `(.L_x_12) ;  /* 0x0000000000087348 */ /* 0x000fea0003c00000 */
[----:B------:R0:W1:Y:S02]  /*0390*/  SHFL.DOWN P0, R2, R3, R2, R5 ;  /* 0x0800000203027389 */ /* 0x0000640000000005 */
[----:B01----:R-:W-:Y:S05]  /*03a0*/  ENDCOLLECTIVE ;  /* 0x000000000000791b */ /* 0x003fea0003800000 */
.L_x_12:
[----:B------:R-:W-:Y:S05]  /*03b0*/  BSYNC B0 ;  /* 0x0000000000007941 */ /* 0x000fea0003800000 */
.L_x_11:
[----:B------:R-:W-:Y:S05]  /*03c0*/  BRA `(.L_x_13) ;  /* 0xfffffffc004c7947 */ /* 0x000fea000383ffff */
.L_x_14:
        /* <DEDUP_REMOVED lines=11> */
.L_x_21:


//--------------------- .text._Z6kernelv          --------------------------
	.section	.text._Z6kernelv,"ax",@progbits
	.align	128
        .global         _Z6kernelv
        .type           _Z6kernelv,@function
        .size           _Z6kernelv,(.L_x_22 - _Z6kernelv)
        .other          _Z6kernelv,@"STO_CUDA_ENTRY STV_DEFAULT"
_Z6kernelv:
.text._Z6kernelv:
[----:B------:R-:W-:Y:S01]  /*0000*/  LDC R1, c[0x0][0x37c] ;  /* 0x0000df00ff017b82 */ /* 0x000fe20000000800 */
[----:B------:R-:W-:-:S06]  /*0010*/  RPCMOV.32 Rpc.LO, R2 ;  /* 0x0000000200007352 */ /* 0x000fcc0000000000 */
[----:B------:R-:W-:-:S05]  /*0020*/  CS2R.32 R2, SR_CgaSize ;  /* 0x0000000000027805 */ /* 0x000fca0000008a00 */
[----:B------:R-:W-:-:S05]  /*0030*/  IMAD R2, R2, -0xa0, RZ ;  /* 0xffffff6002027824 */ /* 0x000fca00078e02ff */
[----:B------:R-:W-:Y:S02]  /*0040*/  R2UR UR11, R2 ;  /* 0x00000000020b72ca */ /* 0x000fe400000e0000 */
[----:B------:R-:W-:-:S12]  /*0050*/  RPCMOV.32 R2, Rpc.LO ;  /* 0x0000000000027353 */ /* 0x000fd80000000000 */
[----:B------:R-:W0:Y:S01]  /*0060*/  LDCU UR11, c[0x0][UR11+0x258] ;  /* 0x00004b000b0b77ac */ /* 0x000e220008000800 */
[----:B------:R-:W-:-:S06]  /*0070*/  RPCMOV.32 Rpc.LO, R2 ;  /* 0x0000000200007352 */ /* 0x000fcc0000000000 */
[----:B------:R-:W-:-:S05]  /*0080*/  CS2R.32 R2, SR_CgaSize ;  /* 0x0000000000027805 */ /* 0x000fca0000008a00 */
[----:B------:R-:W-:-:S05]  /*0090*/  IMAD R2, R2, -0xa0, RZ ;  /* 0xffffff6002027824 */ /* 0x000fca00078e02ff */
[----:B------:R-:W-:Y:S02]  /*00a0*/  R2UR UR12, R2 ;  /* 0x00000000020c72ca */ /* 0x000fe400000e0000 */
[----:B------:R-:W-:-:S12]  /*00b0*/  RPCMOV.32 R2, Rpc.LO ;  /* 0x0000000000027353 */ /* 0x000fd80000000000 */
[----:B------:R-:W1:Y:S01]  /*00c0*/  LDCU UR12, c[0x0][UR12+0x254] ;  /* 0x00004a800c0c77ac */ /* 0x000e620008000800 */
[----:B0-----:R-:W-:-:S04]  /*00d0*/  UISETP.NE.U32.AND UP0, UPT, UR11, URZ, UPT ;  /* 0x000000ff0b00728c */ /* 0x001fc8000bf05070 */
[----:B-1----:R-:W-:-:S09]  /*00e0*/  UISETP.NE.AND.EX UP0, UPT, UR12, URZ, UPT, UP0 ;  /* 0x000000ff0c00728c */ /* 0x002fd2000bf05300 */
[----:B------:R-:W-:Y:S05]  /*00f0*/  BRA.U UP0, `(.L_x_15) ;  /* 0x0000000100047547 */ /* 0x000fea000b800000 */
[----:B------:R-:W-:Y:S05]  /*0100*/  BPT.TRAP 0x1 ;  /* 0x000000040000795c */ /* 0x000fea0000300000 */
.L_x_15:
[----:B------:R-:W0:Y:S01]  /*0110*/  S2R R0, SR_TID.X ;  /* 0x0000000000007919 */ /* 0x000e220000002100 */
[----:B------:R-:W0:Y:S01]  /*0120*/  S2R R3, SR_TID.Y ;  /* 0x0000000000037919 */ /* 0x000e220000002200 */
[----:B------:R-:W1:Y:S01]  /*0130*/  S2R R5, SR_TID.Z ;  /* 0x0000000000057919 */ /* 0x000e620000002300 */
[----:B------:R-:W-:Y:S01]  /*0140*/  BAR.SYNC.DEFER_BLOCKING 0x0 ;  /* 0x0000000000007b1d */ /* 0x000fe20000010000 */
[----:B0-----:R-:W-:-:S05]  /*0150*/  IMAD.IADD R0, R0, 0x1, R3 ;  /* 0x0000000100007824 */ /* 0x001fca00078e0203 */
[----:B-1----:R-:W-:-:S13]  /*0160*/  LOP3.LUT P0, RZ, R0, R5, RZ, 0xfc, !PT ;  /* 0x0000000500ff7212 */ /* 0x002fda000780fcff */
[----:B------:R-:W-:Y:S05]  /*0170*/  @P0 BRA `(.L_x_16) ;  /* 0x0000000000a80947 */ /* 0x000fea0003800000 */
[----:B------:R-:W0:Y:S01]  /*0180*/  S2R R3, SR_LANEID ;  /* 0x0000000000037919 */ /* 0x000e220000000000 */
[----:B------:R-:W1:Y:S01]  /*0190*/  LDCU UR4, c[0x0][0x370] ;  /* 0x00006e00ff0477ac */ /* 0x000e620008000800 */
[----:B------:R-:W-:Y:S01]  /*01a0*/  S2UR UR7, SR_CTAID.X ;  /* 0x00000000000779c3 */ /* 0x000fe20000002500 */
[----:B------:R-:W-:Y:S01]  /*01b0*/  IMAD.U32 R2, RZ, RZ, UR11 ;  /* 0x0000000bff027e24 */ /* 0x000fe2000f8e00ff */
[----:B------:R-:W-:Y:S01]  /*01c0*/  VOTEU.ANY UR13, UPT, PT ;  /* 0x00000000000d7886 */ /* 0x000fe200038e0100 */
[----:B------:R-:W2:Y:S01]  /*01d0*/  LDCU UR5, c[0x0][0x374] ;  /* 0x00006e80ff0577ac */ /* 0x000ea20008000800 */
[----:B------:R-:W0:Y:S04]  /*01e0*/  FLO.U32 R4, UR13 ;  /* 0x0000000d00047d00 */ /* 0x000e2800080e0000 */
[----:B------:R-:W3:Y:S01]  /*01f0*/  S2UR UR8, SR_CTAID.Y ;  /* 0x00000000000879c3 */ /* 0x000ee20000002600 */
[----:B------:R-:W4:Y:S03]  /*0200*/  LDCU UR6, c[0x0][0x378] ;  /* 0x00006f00ff0677ac */ /* 0x000f260008000800 */
[----:B------:R-:W5:Y:S04]  /*0210*/  POPC R0, UR13 ;  /* 0x0000000d00007d09 */ /* 0x000f680008000000 */
[----:B------:R-:W4:Y:S01]  /*0220*/  S2UR UR9, SR_CTAID.Z ;  /* 0x00000000000979c3 */ /* 0x000f220000002700 */
[----:B-1----:R-:W-:-:S07]  /*0230*/  UIADD3 UR10, UPT, UPT, URZ, -UR4, URZ ;  /* 0x80000004ff0a7290 */ /* 0x002fce000fffe0ff */
[----:B------:R-:W1:Y:S01]  /*0240*/  LDC.64 R8, c[0x0][0x358] ;  /* 0x0000d600ff087b82 */ /* 0x000e620000000a00 */
[----:B0-----:R-:W-:Y:S01]  /*0250*/  ISETP.EQ.U32.AND P0, PT, R4, R3, PT ;  /* 0x000000030400720c */ /* 0x001fe20003f02070 */
[----:B------:R-:W-:Y:S01]  /*0260*/  IMAD.U32 R3, RZ, RZ, UR12 ;  /* 0x0000000cff037e24 */ /* 0x000fe2000f8e00ff */
[----:B---3--:R-:W-:-:S03]  /*0270*/  UIADD3 UR4, UPT, UPT, UR7, UR8, URZ ;  /* 0x0000000807047290 */ /* 0x008fc6000fffe0ff */
[----:B------:R-:W-:Y:S02]  /*0280*/  UMOV UR7, UR10 ;  /* 0x0000000a00077c82 */ /* 0x000fe40008000000 */
[----:B--2---:R-:W-:Y:S02]  /*0290*/  UIMAD UR5, UR7, UR5, URZ ;  /* 0x00000005070572a4 */ /* 0x004fe4000f8e02ff */
[----:B----4-:R-:W-:-:S04]  /*02a0*/  UIADD3 UR9, UPT, UPT, -UR9, URZ, URZ ;  /* 0x000000ff09097290 */ /* 0x010fc8000fffe1ff */
[----:B------:R-:W-:Y:S02]  /*02b0*/  UISETP.NE.AND UP0, UPT, UR4, UR9, UPT ;  /* 0x000000090400728c */ /* 0x000fe4000bf05270 */
[----:B------:R-:W-:Y:S01]  /*02c0*/  UIMAD UR4, UR6, UR5, -0x7fffffff ;  /* 0x80000001060474a4 */ /* 0x000fe2000f8e0205 */
[----:B-1----:R-:W-:Y:S02]  /*02d0*/  @P0 R2UR UR6, R8 ;  /* 0x00000000080602ca */ /* 0x002fe400000e0000 */
[----:B------:R-:W-:Y:S01]  /*02e0*/  @P0 R2UR UR7, R9 ;  /* 0x00000000090702ca */ /* 0x000fe200000e0000 */
[----:B------:R-:W-:-:S06]  /*02f0*/  USEL UR4, UR4, 0x1, !UP0 ;  /* 0x0000000104047887 */ /* 0x000fcc000c000000 */
[----:B-----5:R-:W-:Y:S01]  /*0300*/  IMAD R5, R0, UR4, RZ ;  /* 0x0000000400057c24 */ /* 0x020fe2000f8e02ff */
[----:B------:R-:W-:Y:S06]  /*0310*/  @P0 MEMBAR.ALL.GPU ;  /* 0x0000000000000992 */ /* 0x000fec000000a000 */
[----:B------:R-:W-:-:S00]  /*0320*/  @P0 ERRBAR ;  /* 0x00000000000009ab */ /* 0x000fc00000000000 */
[----:B------:R-:W-:Y:S06]  /*0330*/  @P0 CGAERRBAR ;  /* 0x00000000000005ab */ /* 0x000fec0000000000 */
[----:B------:R-:W2:Y:S01]  /*0340*/  @P0 ATOM.E.ADD.STRONG.GPU PT, R5, desc[UR6][R2.64+0x4], R5 ;  /* 0x800004050205098a */ /* 0x000ea200081ef106 */
[----:B------:R-:W0:Y:S02]  /*0350*/  S2R R6, SR_LTMASK ;  /* 0x0000000000067919 */ /* 0x000e240000003900 */
[----:B0-----:R-:W-:-:S04]  /*0360*/  LOP3.LUT R6, R6, UR13, RZ, 0xc0, !PT ;  /* 0x0000000d06067c12 */ /* 0x001fc8000f8ec0ff */
[----:B------:R-:W0:Y:S01]  /*0370*/  POPC R7, R6 ;  /* 0x0000000600077309 */ /* 0x000e220000000000 */
[----:B--2---:R-:W0:Y:S02]  /*0380*/  SHFL.IDX PT, R0, R5, R4, 0x1f ;  /* 0x00001f0405007589 */ /* 0x004e2400000e0000 */
[----:B0-----:R-:W-:-:S07]  /*0390*/  IMAD R0, R7, UR4, R0 ;  /* 0x0000000407007c24 */ /* 0x001fce000f8e0200 */
.L_x_17:
[----:B------:R-:W-:Y:S05]  /*03a0*/  YIELD ;  /* 0x0000000000007946 */ /* 0x000fea0003800000 */
[----:B------:R-:W-:Y:S02]  /*03b0*/  R2UR UR4, R8 ;  /* 0x00000000080472ca */ /* 0x000fe400000e0000 */
[----:B------:R-:W-:-:S13]  /*03c0*/  R2UR UR5, R9 ;  /* 0x00000000090572ca */ /* 0x000fda00000e0000 */
[----:B------:R-:W2:Y:S04]  /*03d0*/  LD.E.STRONG.GPU R5, desc[UR4][R2.64+0x4] ;  /* 0x0000040402057980 */ /* 0x000ea8000c10f900 */
[----:B--2---:R-:W-:Y:S01]  /*03e0*/  CCTL.IVALL ;  /* 0x00000000ff00798f */ /* 0x004fe20002000000 */
[----:B------:R-:W-:-:S04]  /*03f0*/  LOP3.LUT R5, R5, R0, RZ, 0x3c, !PT ;  /* 0x0000000005057212 */ /* 0x000fc800078e3cff */
[----:B------:R-:W-:-:S13]  /*0400*/  ISETP.GT.AND P0, PT, R5, -0x1, PT ;  /* 0xffffffff0500780c */ /* 0x000fda0003f04270 */
[----:B------:R-:W-:Y:S05]  /*0410*/  @P0 BRA `(.L_x_17) ;  /* 0xfffffffc00e00947 */ /* 0x000fea000383ffff */
.L_x_16:
[----:B------:R-:W-:Y:S05]  /*0420*/  WARPSYNC.ALL ;  /* 0x0000000000007948 */ /* 0x000fea0003800000 */
[----:B------:R-:W-:Y:S06]  /*0430*/  BAR.SYNC.DEFER_BLOCKING 0x0 ;  /* 0x0000000000007b1d */ /* 0x000fec0000010000 */
[----:B------:R-:W-:Y:S05]  /*0440*/  EXIT ;  /* 0x000000000000794d */ /* 0x000fea0003800000 */
.L_x_18:
        /* <DEDUP_REMOVED lines=11> */
.L_x_22:


//--------------------- .text._Z1kv               --------------------------
	.section	.text._Z1kv,"ax",@progbits
	.align	128
        .global         _Z1kv
        .type           _Z1kv,@function
        .size           _Z1kv,(.L_x_23 - _Z1kv)
        .other          _Z1kv,@"STO_CUDA_ENTRY STV_DEFAULT"
_Z1kv:
.text._Z1kv:
[----:B------:R-:W-:Y:S08]  /*0000*/  LDC R1, c[0x0][0x37c] ;  /* 0x0000df00ff017b82 */ /* 0x000ff00000000800 */
[----:B------:R-:W-:Y:S08]  /*0010*/  BAR.SYNC.DEFER_BLOCKING 0x0 ;  /* 0x0000000000007b1d */ /* 0x000ff00000010000 */
[----:B------:R-:W-:Y:S08]  /*0020*/  BAR.SYNC.DEFER_BLOCKING 0x0 ;  /* 0x0000000000007b1d */ /* 0x000ff00000010000 */
[----:B------:R-:W-:Y:S08]  /*0030*/  BAR.SYNC.DEFER_BLOCKING 0x0 ;  /* 0x0000000000007b1d */ /* 0x000ff00000010000 */
[----:B------:R-:W-:Y:S08]  /*0040*/  BAR.SYNC.DEFER_BLOCKING 0x0 ;  /* 0x0000000000007b1d */ /* 0x000ff00000010000 */
[----:B------:R-:W-:Y:S08]  /*0050*/  BAR.SYNC.DEFER_BLOCKING 0x0 ;  /* 0x0000000000007b1d */ /* 0x000ff00000010000 */
[----:B------:R-:W-:Y:S01]  /*0060*/  BAR.SYNC.DEFER_BLOCKING 0x0 ;  /* 0x0000000000007b1d */ /* 0x000fe20000010000 */
[----:B------:R-:W-:-:S02]  /*0070*/  ISETP.NE.U32.AND P3, PT, R0, RZ, PT ;  /* 0x000000ff0000720c */ /* 0x000fc40003f65070 */
[C---:B------:R-:W-:Y:S02]  /*0080*/  ISETP.NE.U32.AND P2, PT, R0.reuse, RZ, PT ;  /* 0x000000ff0000720c */ /* 0x040fe40003f45070 */
[C---:B------:R-:W-:Y:S02]  /*0090*/  ISETP.NE.U32.AND P6, PT, R0.reuse, RZ, PT ;  /* 0x000000ff0000720c */ /* 0x040fe40003fc5070 */
[C---:B------:R-:W-:Y:S02]  /*00a0*/  ISETP.NE.U32.AND P5, PT, R0.reuse, RZ, PT ;  /* 0x000000ff0000720c */ /* 0x040fe40003fa5070 */
[C---:B------:R-:W-:Y:S02]  /*00b0*/  ISETP.NE.U32.AND P1, PT, R0.reuse, RZ, PT ;  /* 0x000000ff0000720c */ /* 0x040fe40003f25070 */
[C---:B------:R-:W-:Y:S02]  /*00c0*/  ISETP.NE.U32.AND P0, PT, R0.reuse, RZ, PT ;  /* 0x000000ff0000720c */ /* 0x040fe40003f05070 */
[----:B------:R-:W-:Y:S01]  /*00d0*/  ISETP.NE.U32.AND P4, PT, R0, RZ, PT ;  /* 0x000000ff0000720c */ /* 0x000fe20003f85070 */
[----:B------:R0:W-:Y:S06]  /*00e0*/  MEMBAR.SC.CTA ;  /* 0x0000000000007992 */ /* 0x0001ec0000000000 */
[----:B0-----:R-:W-:Y:S06]  /*00f0*/  MEMBAR.SC.GPU ;  /* 0x0000000000007992 */ /* 0x001fec0000002000 */
[----:B------:R-:W-:-:S00]  /*0100*/  ERRBAR ;  /* 0x00000000000079ab */ /* 0x000fc00000000000 */
[----:B------:R-:W-:Y:S06]  /*0110*/  CGAERRBAR ;  /* 0x00000000000075ab */ /* 0x000fec0000000000 */
[----:B------:R-:W-:Y:S01]  /*0120*/  CCTL.IVALL ;  /* 0x00000000ff00798f */ /* 0x000fe20002000000 */
[----:B------:R-:W-:Y:S06]  /*0130*/  MEMBAR.SC.SYS ;  /* 0x0000000000007992 */ /* 0x000fec0000003000 */
[----:B------:R-:W-:-:S00]  /*0140*/  ERRBAR ;  /* 0x00000000000079ab */ /* 0x000fc00000000000 */
[----:B------:R-:W-:Y:S06]  /*0150*/  CGAERRBAR ;  /* 0x00000000000075ab */ /* 0x000fec0000000000 */
[----:B------:R-:W-:Y:S02]  /*0160*/  CCTL.IVALL ;  /* 0x00000000ff00798f */ /* 0x000fe40002000000 */
[----:B------:R-:W-:Y:S06]  /*0170*/  BAR.RED.AND.DEFER_BLOCKING 0x0, P3 ;  /* 0x0000000000007b1d */ /* 0x000fec0001814400 */
[----:B------:R-:W-:Y:S02]  /*0180*/  B2R.RESULT RZ ;  /* 0x0000000000ff731c */ /* 0x000fe400000e4000 */
[----:B------:R-:W-:Y:S06]  /*0190*/  BAR.RED.OR.DEFER_BLOCKING 0x0, P2 ;  /* 0x0000000000007b1d */ /* 0x000fec0001014800 */
[----:B------:R-:W-:Y:S02]  /*01a0*/  B2R.RESULT RZ ;  /* 0x0000000000ff731c */ /* 0x000fe400000e4000 */
[----:B------:R-:W-:Y:S06]  /*01b0*/  BAR.RED.POPC.DEFER_BLOCKING 0x0, P6 ;  /* 0x0000000000007b1d */ /* 0x000fec0003014000 */
[----:B------:R-:W-:Y:S01]  /*01c0*/  B2R.RESULT RZ ;  /* 0x0000000000ff731c */ /* 0x000fe200000e4000 */
[----:B------:R-:W-:-:S02]  /*01d0*/  ISETP.NE.U32.AND P3, PT, R0, RZ, PT ;  /* 0x000000ff0000720c */ /* 0x000fc40003f65070 */
[C---:B------:R-:W-:Y:S02]  /*01e0*/  ISETP.NE.U32.AND P2, PT, R0.reuse, RZ, PT ;  /* 0x000000ff0000720c */ /* 0x040fe40003f45070 */
[C---:B------:R-:W-:Y:S01]  /*01f0*/  ISETP.NE.U32.AND P6, PT, R0.reuse, RZ, PT ;  /* 0x000000ff0000720c */ /* 0x040fe20003fc5070 */
[----:B------:R-:W-:Y:S01]  /*0200*/  NOP ;  /* 0x0000000000007918 */ /* 0x000fe20000000000 */
[----:B------:R-:W-:Y:S06]  /*0210*/  BAR.RED.AND.DEFER_BLOCKING 0x0, P5 ;  /* 0x0000000000007b1d */ /* 0x000fec0002814400 */
[----:B------:R-:W-:Y:S02]  /*0220*/  B2R.RESULT RZ ;  /* 0x0000000000ff731c */ /* 0x000fe400000e4000 */
[----:B------:R-:W-:Y:S06]  /*0230*/  BAR.RED.OR.DEFER_BLOCKING 0x0, P1 ;  /* 0x0000000000007b1d */ /* 0x000fec0000814800 */
[----:B------:R-:W-:Y:S02]  /*0240*/  B2R.RESULT RZ ;  /* 0x0000000000ff731c */ /* 0x000fe400000e4000 */
[----:B------:R-:W-:Y:S06]  /*0250*/  BAR.RED.POPC.DEFER_BLOCKING 0x0, P0 ;  /* 0x0000000000007b1d */ /* 0x000fec0000014000 */
[----:B------:R-:W-:Y:S02]  /*0260*/  B2R.RESULT RZ ;  /* 0x0000000000ff731c */ /* 0x000fe400000e4000 */
[----:B------:R-:W-:Y:S06]  /*0270*/  BAR.RED.AND.DEFER_BLOCKING 0x0, P4 ;  /* 0x0000000000007b1d */ /* 0x000fec0002014400 */
[----:B------:R-:W-:Y:S02]  /*0280*/  B2R.RESULT RZ ;  /* 0x0000000000ff731c */ /* 0x000fe400000e4000 */
[----:B------:R-:W-:Y:S06]  /*0290*/  BAR.RED.OR.DEFER_BLOCKING 0x0, P3 ;  /* 0x0000000000007b1d */ /* 0x000fec0001814800 */
[----:B------:R-:W-:Y:S02]  /*02a0*/  B2R.RESULT RZ ;  /* 0x0000000000ff731c */ /* 0x000fe400000e4000 */
[----:B------:R-:W-:Y:S06]  /*02b0*/  BAR.RED.POPC.DEFER_BLOCKING 0x0, P2 ;  /* 0x0000000000007b1d */ /* 0x000fec0001014000 */
[----:B------:R-:W-:Y:S02]  /*02c0*/  B2R.RESULT RZ ;  /* 0x0000000000ff731c */ /* 0x000fe400000e4000 */
[----:B------:R-:W-:Y:S06]  /*02d0*/  BAR.RED.AND.DEFER_BLOCKING 0x0, P6 ;  /* 0x0000000000007b1d */ /* 0x000fec0003014400 */
[----:B------:R-:W-:Y:S01]  /*02e0*/  B2R.RESULT RZ ;  /* 0x0000000000ff731c */ /* 0x000fe200000e4000 */
[----:B------:R-:W-:-:S13]  /*02f0*/  ISETP.NE.U32.AND P5, PT, R0, RZ, PT ;  /* 0x000000ff0000720c */ /* 0x000fda0003fa5070 */
[----:B------:R-:W-:Y:S06]  /*0300*/  BAR.RED.OR.DEFER_BLOCKING 0x0, P5 ;  /* 0x0000000000007b1d */ /* 0x000fec0002814800 */
[----:B------:R-:W-:Y:S01]  /*0310*/  B2R.RESULT RZ ;  /* 0x0000000000ff731c */ /* 0x000fe200000e4000 */
[----:B------:R-:W-:-:S13]  /*0320*/  ISETP.NE.U32.AND P1, PT, R0, RZ, PT ;  /* 0x000000ff0000720c */ /* 0x000fda0003f25070 */
[----:B------:R-:W-:Y:S06]  /*0330*/  BAR.RED.POPC.DEFER_BLOCKING 0x0, P1 ;  /* 0x0000000000007b1d */ /* 0x000fec0000814000 */
[----:B------:R-:W-:Y:S01]  /*0340*/  B2R.RESULT RZ ;  /* 0x0000000000ff731c */ /* 0x000fe200000e4000 */
[----:B------:R-:W-:Y:S05]  /*0350*/  EXIT ;  /* 0x000000000000794d */ /* 0x000fea0003800000 */
.L_x_19:
        /* <DEDUP_REMOVED lines=10> */
.L_x_23:


//--------------------- .nv.shared.reserved.0     --------------------------
	.section	.nv.shared.reserved.0,"aw",@nobits
	.weak		__nv_reservedSMEM_offset_0_alias
	.size		__nv_reservedSMEM_offset_0_alias, 0, 64
	.other		__nv_reservedSMEM_offset_0_alias,@"STO_CUDA_RESERVED_SHARED STV_DEFAULT"
__nv_reservedSMEM_offset_0_alias:
	.zero		0
	.zero		64


//--------------------- .nv.constant0._Z10foo_tile32v --------------------------
	.section	.nv.constant0._Z10foo_tile32v,"a",@progbits
	.sectionflags	@""
	.align	4
.nv.constant0._Z10foo_tile32v:
	.zero		896


//--------------------- .nv.constant0._Z4foo2v    --------------------------
	.section	.nv.constant0._Z4foo2v,"a",@progbits
	.sectionflags	@""
	.align	4
.nv.constant0._Z4foo2v:
	.zero		896


//--------------------- .nv.constant0._Z6kernelv  --------------------------
	.section	.nv.constant0._Z6kernelv,"a",@progbits
	.sectionflags	@""
	.align	4
.nv.constant0._Z6kernelv:
	.zero		896


//--------------------- .nv.constant0._Z1kv       --------------------------
	.section	.nv.constant0._Z1kv,"a",@progbits
	.sectionflags	@""
	.align	4
.nv.constant0._Z1kv:
	.zero		896


//--------------------- SYMBOLS --------------------------

	.type		.nv.reservedSmem.offset0,@object
	.size		.nv.reservedSmem.offset0,0x4
